	.headerflags	@"EF_CUDA_TEXMODE_UNIFIED EF_CUDA_64BIT_ADDRESS EF_CUDA_ACCELERATORS EF_CUDA_SM90 EF_CUDA_VIRTUAL_SM(EF_CUDA_SM90)"
	.elftype	@"ET_EXEC"


//--------------------- .nv.info                  --------------------------
	.section	.nv.info,"",@"SHT_CUDA_INFO"
	.align	4


	//----- nvinfo : EIATTR_REGCOUNT
	.align		4
        /*0000*/ 	.byte	0x04, 0x2f
        /*0002*/ 	.short	(.L_1 - .L_0)
	.align		4
.L_0:
        /*0004*/ 	.word	index@(triton_poi_fused_convolution_relu_10)
        /*0008*/ 	.word	0x0000000c


	//----- nvinfo : EIATTR_MIN_STACK_SIZE
	.align		4
.L_1:
        /*000c*/ 	.byte	0x04, 0x12
        /*000e*/ 	.short	(.L_3 - .L_2)
	.align		4
.L_2:
        /*0010*/ 	.word	index@(triton_poi_fused_convolution_relu_10)
        /*0014*/ 	.word	0x00000000


	//----- nvinfo : EIATTR_FRAME_SIZE
	.align		4
.L_3:
        /*0018*/ 	.byte	0x04, 0x11
        /*001a*/ 	.short	(.L_5 - .L_4)
	.align		4
.L_4:
        /*001c*/ 	.word	index@(triton_poi_fused_convolution_relu_10)
        /*0020*/ 	.word	0x00000000


	//----- nvinfo : EIATTR_MIN_STACK_SIZE
	.align		4
.L_5:
        /*0024*/ 	.byte	0x04, 0x12
        /*0026*/ 	.short	(.L_7 - .L_6)
	.align		4
.L_6:
        /*0028*/ 	.word	index@(triton_poi_fused_convolution_relu_10)
        /*002c*/ 	.word	0x00000000
.L_7:


//--------------------- .nv.info.triton_poi_fused_convolution_relu_10 --------------------------
	.section	.nv.info.triton_poi_fused_convolution_relu_10,"",@"SHT_CUDA_INFO"
	.sectionflags	@""
	.align	4


	//----- nvinfo : EIATTR_CUDA_API_VERSION
	.align		4
        /*0000*/ 	.byte	0x04, 0x37
        /*0002*/ 	.short	(.L_9 - .L_8)
.L_8:
        /*0004*/ 	.word	0x0000007c


	//----- nvinfo : EIATTR_KPARAM_INFO
	.align		4
.L_9:
        /*0008*/ 	.byte	0x04, 0x17
        /*000a*/ 	.short	(.L_11 - .L_10)
.L_10:
        /*000c*/ 	.word	0x00000000
        /*0010*/ 	.short	0x0002
        /*0012*/ 	.short	0x0010
        /*0014*/ 	.byte	0x00, 0xf0, 0x11, 0x00


	//----- nvinfo : EIATTR_KPARAM_INFO
	.align		4
.L_11:
        /*0018*/ 	.byte	0x04, 0x17
        /*001a*/ 	.short	(.L_13 - .L_12)
.L_12:
        /*001c*/ 	.word	0x00000000
        /*0020*/ 	.short	0x0001
        /*0022*/ 	.short	0x0008
        /*0024*/ 	.byte	0x00, 0xf4, 0x21, 0x00


	//----- nvinfo : EIATTR_KPARAM_INFO
	.align		4
.L_13:
        /*0028*/ 	.byte	0x04, 0x17
        /*002a*/ 	.short	(.L_15 - .L_14)
.L_14:
        /*002c*/ 	.word	0x00000000
        /*0030*/ 	.short	0x0000
        /*0032*/ 	.short	0x0000
        /*0034*/ 	.byte	0x00, 0xf4, 0x21, 0x00


	//----- nvinfo : EIATTR_SPARSE_MMA_MASK
	.align		4
.L_15:
        /*0038*/ 	.byte	0x03, 0x50
        /*003a*/ 	.short	0x0000


	//----- nvinfo : EIATTR_MAXREG_COUNT
	.align		4
        /*003c*/ 	.byte	0x03, 0x1b
        /*003e*/ 	.short	0x00ff


	//----- nvinfo : EIATTR_EXIT_INSTR_OFFSETS
	.align		4
        /*0040*/ 	.byte	0x04, 0x1c
        /*0042*/ 	.short	(.L_17 - .L_16)


	//   ....[0]....
.L_16:
        /*0044*/ 	.word	0x000001f0


	//   ....[1]....
        /*0048*/ 	.word	0x00000210


	//----- nvinfo : EIATTR_REQNTID
	.align		4
.L_17:
        /*004c*/ 	.byte	0x04, 0x10
        /*004e*/ 	.short	(.L_19 - .L_18)
.L_18:
        /*0050*/ 	.word	0x00000080
        /*0054*/ 	.word	0x00000001
        /*0058*/ 	.word	0x00000001


	//----- nvinfo : EIATTR_CBANK_PARAM_SIZE
	.align		4
.L_19:
        /*005c*/ 	.byte	0x03, 0x19
        /*005e*/ 	.short	0x0014


	//----- nvinfo : EIATTR_PARAM_CBANK
	.align		4
        /*0060*/ 	.byte	0x04, 0x0a
        /*0062*/ 	.short	(.L_21 - .L_20)
	.align		4
.L_20:
        /*0064*/ 	.word	index@(.nv.constant0.triton_poi_fused_convolution_relu_10)
        /*0068*/ 	.short	0x0210
        /*006a*/ 	.short	0x0014


	//----- nvinfo : EIATTR_SW_WAR
	.align		4
.L_21:
        /*006c*/ 	.byte	0x04, 0x36
        /*006e*/ 	.short	(.L_23 - .L_22)
.L_22:
        /*0070*/ 	.word	0x00000008
.L_23:


//--------------------- .nv.callgraph             --------------------------
	.section	.nv.callgraph,"",@"SHT_CUDA_CALLGRAPH"
	.align	4
	.sectionentsize	8
	.align		4
        /*0000*/ 	.word	0x00000000
	.align		4
        /*0004*/ 	.word	0xffffffff
	.align		4
        /*0008*/ 	.word	0x00000000
	.align		4
        /*000c*/ 	.word	0xfffffffe
	.align		4
        /*0010*/ 	.word	0x00000000
	.align		4
        /*0014*/ 	.word	0xfffffffd
	.align		4
        /*0018*/ 	.word	0x00000000
	.align		4
        /*001c*/ 	.word	0xfffffffc


//--------------------- .text.triton_poi_fused_convolution_relu_10 --------------------------
	.section	.text.triton_poi_fused_convolution_relu_10,"ax",@progbits
	.align	128
        .global         triton_poi_fused_convolution_relu_10
        .type           triton_poi_fused_convolution_relu_10,@function
        .size           triton_poi_fused_convolution_relu_10,(.L_x_1 - triton_poi_fused_convolution_relu_10)
        .other          triton_poi_fused_convolution_relu_10,@"STO_CUDA_ENTRY STV_DEFAULT"
triton_poi_fused_convolution_relu_10:
.text.triton_poi_fused_convolution_relu_10:
[----:B------:R-:W0:Y:S02]  /*0000*/  LDC R1, c[0x0][0x28] ;  /* 0x00000a00ff017b82 */ /* 0x000e240000000800 */
[----:B------:R-:W1:Y:S01]  /*0010*/  S2R R0, SR_TID.X ;  /* 0x0000000000007919 */ /* 0x000e620000002100 */
[----:B------:R-:W2:Y:S01]  /*0020*/  LDC.64 R2, c[0x0][0x210] ;  /* 0x00008400ff027b82 */ /* 0x000ea20000000a00 */
[----:B------:R-:W-:Y:S01]  /*0030*/  ULDC.64 UR4, c[0x0][0x208] ;  /* 0x0000820000047ab9 */ /* 0x000fe20000000a00 */
[----:B------:R-:W3:Y:S06]  /*0040*/  S2R R7, SR_CTAID.X ;  /* 0x0000000000077919 */ /* 0x000eec0000002500 */
[----:B------:R-:W4:Y:S01]  /*0050*/  LDC.64 R4, c[0x0][0x218] ;  /* 0x00008600ff047b82 */ /* 0x000f220000000a00 */
[----:B-1----:R-:W-:Y:S01]  /*0060*/  IMAD.SHL.U32 R0, R0, 0x2, RZ ;  /* 0x0000000200007824 */ /* 0x002fe200078e00ff */
[----:B---3--:R-:W-:-:S04]  /*0070*/  SHF.R.S32.HI R6, RZ, 0x17, R7 ;  /* 0x00000017ff067819 */ /* 0x008fc80000011407 */
[----:B------:R-:W-:Y:S02]  /*0080*/  LOP3.LUT R0, R0, 0xfe, RZ, 0xc0, !PT ;  /* 0x000000fe00007812 */ /* 0x000fe400078ec0ff */
[----:B------:R-:W-:-:S03]  /*0090*/  SGXT R6, R6, 0x1 ;  /* 0x000000010606781a */ /* 0x000fc60000000200 */
[----:B------:R-:W-:-:S04]  /*00a0*/  IMAD R7, R7, 0x100, R0 ;  /* 0x0000010007077824 */ /* 0x000fc800078e0200 */
[C---:B--2---:R-:W-:Y:S01]  /*00b0*/  IMAD.WIDE R2, R7.reuse, 0x4, R2 ;  /* 0x0000000407027825 */ /* 0x044fe200078e0202 */
[----:B------:R-:W-:Y:S02]  /*00c0*/  LEA.HI R6, R6, R7, RZ, 0x4 ;  /* 0x0000000706067211 */ /* 0x000fe400078f20ff */
[----:B------:R-:W-:Y:S02]  /*00d0*/  ISETP.GE.AND P2, PT, R7, 0x400, PT ;  /* 0x000004000700780c */ /* 0x000fe40003f46270 */
[----:B------:R-:W-:-:S04]  /*00e0*/  SHF.R.S32.HI R6, RZ, 0x4, R6 ;  /* 0x00000004ff067819 */ /* 0x000fc80000011406 */
[----:B------:R-:W-:-:S04]  /*00f0*/  LEA.HI R0, R6, R6, RZ, 0x4 ;  /* 0x0000000606007211 */ /* 0x000fc800078f20ff */
[----:B------:R-:W-:Y:S01]  /*0100*/  LOP3.LUT R9, R0, 0xfffffff0, RZ, 0xc0, !PT ;  /* 0xfffffff000097812 */ /* 0x000fe200078ec0ff */
[----:B------:R-:W-:-:S04]  /*0110*/  IMAD.MOV.U32 R0, RZ, RZ, RZ ;  /* 0x000000ffff007224 */ /* 0x000fc800078e00ff */
[----:B------:R-:W-:Y:S01]  /*0120*/  IMAD.IADD R9, R6, 0x1, -R9 ;  /* 0x0000000106097824 */ /* 0x000fe200078e0a09 */
[----:B------:R-:W-:-:S03]  /*0130*/  CS2R R6, SRZ ;  /* 0x0000000000067805 */ /* 0x000fc6000001ff00 */
[----:B----4-:R-:W-:-:S03]  /*0140*/  IMAD.WIDE R4, R9, 0x4, R4 ;  /* 0x0000000409047825 */ /* 0x010fc600078e0204 */
[----:B------:R-:W2:Y:S01]  /*0150*/  @!P2 LDG.E.64 R6, desc[UR4][R2.64] ;  /* 0x000000040206a981 */ /* 0x000ea2000c1e1b00 */
[----:B------:R-:W-:-:S03]  /*0160*/  IMAD.MOV.U32 R9, RZ, RZ, RZ ;  /* 0x000000ffff097224 */ /* 0x000fc600078e00ff */
[----:B------:R-:W2:Y:S04]  /*0170*/  @!P2 LDG.E.EL R0, desc[UR4][R4.64] ;  /* 0x000000040400a981 */ /* 0x000ea8000c2e1900 */
[----:B------:R-:W3:Y:S01]  /*0180*/  @!P2 LDG.E.EL R9, desc[UR4][R4.64] ;  /* 0x000000040409a981 */ /* 0x000ee2000c2e1900 */
[----:B--2---:R-:W-:Y:S01]  /*0190*/  FADD R8, R0, R7 ;  /* 0x0000000700087221 */ /* 0x004fe20000000000 */
[----:B------:R-:W-:Y:S02]  /*01a0*/  FSETP.GEU.AND P1, PT, R7, -R0, PT ;  /* 0x800000000700720b */ /* 0x000fe40003f2e000 */
[----:B---3--:R-:W-:Y:S01]  /*01b0*/  FSETP.GEU.AND P0, PT, R6, -R9, PT ;  /* 0x800000090600720b */ /* 0x008fe20003f0e000 */
[----:B------:R-:W-:Y:S01]  /*01c0*/  FADD R6, R9, R6 ;  /* 0x0000000609067221 */ /* 0x000fe20000000000 */
[----:B------:R-:W-:-:S04]  /*01d0*/  FSEL R7, R8, RZ, P1 ;  /* 0x000000ff08077208 */ /* 0x000fc80000800000 */
[----:B------:R-:W-:Y:S01]  /*01e0*/  FSEL R6, R6, RZ, P0 ;  /* 0x000000ff06067208 */ /* 0x000fe20000000000 */
[----:B------:R-:W-:Y:S06]  /*01f0*/  @P2 EXIT ;  /* 0x000000000000294d */ /* 0x000fec0003800000 */
[----:B------:R-:W-:Y:S01]  /*0200*/  STG.E.64 desc[UR4][R2.64], R6 ;  /* 0x0000000602007986 */ /* 0x000fe2000c101b04 */
[----:B------:R-:W-:Y:S05]  /*0210*/  EXIT ;  /* 0x000000000000794d */ /* 0x000fea0003800000 */
.L_x_0:
[----:B------:R-:W-:-:S00]  /*0220*/  BRA `(.L_x_0) ;  /* 0xfffffffc00fc7947 */ /* 0x000fc0000383ffff */
[----:B------:R-:W-:-:S00]  /*0230*/  NOP ;  /* 0x0000000000007918 */ /* 0x000fc00000000000 */
        /* <DEDUP_REMOVED lines=12> */
.L_x_1:


//--------------------- .nv.constant0.triton_poi_fused_convolution_relu_10 --------------------------
	.section	.nv.constant0.triton_poi_fused_convolution_relu_10,"a",@progbits
	.sectionflags	@""
	.align	4
.nv.constant0.triton_poi_fused_convolution_relu_10:
	.zero		548
